//
// Generated by NVIDIA NVVM Compiler
//
// Compiler Build ID: CL-36424714
// Cuda compilation tools, release 13.0, V13.0.88
// Based on NVVM 20.0.0
//

.version 9.0
.target sm_100
.address_size 64

	// .globl	_Z11rankingSortPiS_i

.visible .entry _Z11rankingSortPiS_i(
	.param .u64 .ptr .align 1 _Z11rankingSortPiS_i_param_0,
	.param .u64 .ptr .align 1 _Z11rankingSortPiS_i_param_1,
	.param .u32 _Z11rankingSortPiS_i_param_2
)
{
	.reg .pred 	%p<73>;
	.reg .b32 	%r<234>;
	.reg .b64 	%rd<31>;

	ld.param.u64 	%rd16, [_Z11rankingSortPiS_i_param_0];
	ld.param.u64 	%rd17, [_Z11rankingSortPiS_i_param_1];
	ld.param.u32 	%r56, [_Z11rankingSortPiS_i_param_2];
	cvta.to.global.u64 	%rd1, %rd17;
	cvta.to.global.u64 	%rd2, %rd16;
	mov.u32 	%r58, %ntid.x;
	mov.u32 	%r59, %ctaid.x;
	mov.u32 	%r60, %tid.x;
	mad.lo.s32 	%r61, %r58, %r59, %r60;
	setp.lt.s32 	%p1, %r56, 1;
	mul.wide.s32 	%rd18, %r61, 4;
	add.s64 	%rd3, %rd2, %rd18;
	mov.b32 	%r225, 0;
	mov.u32 	%r226, %r225;
	@%p1 bra 	$L__BB0_13;
	ld.global.u32 	%r1, [%rd3];
	and.b32  	%r2, %r56, 15;
	setp.lt.u32 	%p2, %r56, 16;
	mov.b32 	%r209, 0;
	mov.u32 	%r226, %r209;
	mov.u32 	%r225, %r209;
	@%p2 bra 	$L__BB0_4;
	and.b32  	%r209, %r56, 2147483632;
	neg.s32 	%r227, %r209;
	add.s64 	%rd28, %rd2, 32;
	mov.b32 	%r226, 0;
	mov.u32 	%r225, %r226;
$L__BB0_3:
	.pragma "nounroll";
	ld.global.u32 	%r65, [%rd28+-32];
	setp.gt.s32 	%p3, %r1, %r65;
	selp.u32 	%r66, 1, 0, %p3;
	add.s32 	%r67, %r225, %r66;
	setp.eq.s32 	%p4, %r1, %r65;
	selp.u32 	%r68, 1, 0, %p4;
	add.s32 	%r69, %r226, %r68;
	ld.global.u32 	%r70, [%rd28+-28];
	setp.gt.s32 	%p5, %r1, %r70;
	selp.u32 	%r71, 1, 0, %p5;
	add.s32 	%r72, %r67, %r71;
	setp.eq.s32 	%p6, %r1, %r70;
	selp.u32 	%r73, 1, 0, %p6;
	add.s32 	%r74, %r69, %r73;
	ld.global.u32 	%r75, [%rd28+-24];
	setp.gt.s32 	%p7, %r1, %r75;
	selp.u32 	%r76, 1, 0, %p7;
	add.s32 	%r77, %r72, %r76;
	setp.eq.s32 	%p8, %r1, %r75;
	selp.u32 	%r78, 1, 0, %p8;
	add.s32 	%r79, %r74, %r78;
	ld.global.u32 	%r80, [%rd28+-20];
	setp.gt.s32 	%p9, %r1, %r80;
	selp.u32 	%r81, 1, 0, %p9;
	add.s32 	%r82, %r77, %r81;
	setp.eq.s32 	%p10, %r1, %r80;
	selp.u32 	%r83, 1, 0, %p10;
	add.s32 	%r84, %r79, %r83;
	ld.global.u32 	%r85, [%rd28+-16];
	setp.gt.s32 	%p11, %r1, %r85;
	selp.u32 	%r86, 1, 0, %p11;
	add.s32 	%r87, %r82, %r86;
	setp.eq.s32 	%p12, %r1, %r85;
	selp.u32 	%r88, 1, 0, %p12;
	add.s32 	%r89, %r84, %r88;
	ld.global.u32 	%r90, [%rd28+-12];
	setp.gt.s32 	%p13, %r1, %r90;
	selp.u32 	%r91, 1, 0, %p13;
	add.s32 	%r92, %r87, %r91;
	setp.eq.s32 	%p14, %r1, %r90;
	selp.u32 	%r93, 1, 0, %p14;
	add.s32 	%r94, %r89, %r93;
	ld.global.u32 	%r95, [%rd28+-8];
	setp.gt.s32 	%p15, %r1, %r95;
	selp.u32 	%r96, 1, 0, %p15;
	add.s32 	%r97, %r92, %r96;
	setp.eq.s32 	%p16, %r1, %r95;
	selp.u32 	%r98, 1, 0, %p16;
	add.s32 	%r99, %r94, %r98;
	ld.global.u32 	%r100, [%rd28+-4];
	setp.gt.s32 	%p17, %r1, %r100;
	selp.u32 	%r101, 1, 0, %p17;
	add.s32 	%r102, %r97, %r101;
	setp.eq.s32 	%p18, %r1, %r100;
	selp.u32 	%r103, 1, 0, %p18;
	add.s32 	%r104, %r99, %r103;
	ld.global.u32 	%r105, [%rd28];
	setp.gt.s32 	%p19, %r1, %r105;
	selp.u32 	%r106, 1, 0, %p19;
	add.s32 	%r107, %r102, %r106;
	setp.eq.s32 	%p20, %r1, %r105;
	selp.u32 	%r108, 1, 0, %p20;
	add.s32 	%r109, %r104, %r108;
	ld.global.u32 	%r110, [%rd28+4];
	setp.gt.s32 	%p21, %r1, %r110;
	selp.u32 	%r111, 1, 0, %p21;
	add.s32 	%r112, %r107, %r111;
	setp.eq.s32 	%p22, %r1, %r110;
	selp.u32 	%r113, 1, 0, %p22;
	add.s32 	%r114, %r109, %r113;
	ld.global.u32 	%r115, [%rd28+8];
	setp.gt.s32 	%p23, %r1, %r115;
	selp.u32 	%r116, 1, 0, %p23;
	add.s32 	%r117, %r112, %r116;
	setp.eq.s32 	%p24, %r1, %r115;
	selp.u32 	%r118, 1, 0, %p24;
	add.s32 	%r119, %r114, %r118;
	ld.global.u32 	%r120, [%rd28+12];
	setp.gt.s32 	%p25, %r1, %r120;
	selp.u32 	%r121, 1, 0, %p25;
	add.s32 	%r122, %r117, %r121;
	setp.eq.s32 	%p26, %r1, %r120;
	selp.u32 	%r123, 1, 0, %p26;
	add.s32 	%r124, %r119, %r123;
	ld.global.u32 	%r125, [%rd28+16];
	setp.gt.s32 	%p27, %r1, %r125;
	selp.u32 	%r126, 1, 0, %p27;
	add.s32 	%r127, %r122, %r126;
	setp.eq.s32 	%p28, %r1, %r125;
	selp.u32 	%r128, 1, 0, %p28;
	add.s32 	%r129, %r124, %r128;
	ld.global.u32 	%r130, [%rd28+20];
	setp.gt.s32 	%p29, %r1, %r130;
	selp.u32 	%r131, 1, 0, %p29;
	add.s32 	%r132, %r127, %r131;
	setp.eq.s32 	%p30, %r1, %r130;
	selp.u32 	%r133, 1, 0, %p30;
	add.s32 	%r134, %r129, %r133;
	ld.global.u32 	%r135, [%rd28+24];
	setp.gt.s32 	%p31, %r1, %r135;
	selp.u32 	%r136, 1, 0, %p31;
	add.s32 	%r137, %r132, %r136;
	setp.eq.s32 	%p32, %r1, %r135;
	selp.u32 	%r138, 1, 0, %p32;
	add.s32 	%r139, %r134, %r138;
	ld.global.u32 	%r140, [%rd28+28];
	setp.gt.s32 	%p33, %r1, %r140;
	selp.u32 	%r141, 1, 0, %p33;
	add.s32 	%r225, %r137, %r141;
	setp.eq.s32 	%p34, %r1, %r140;
	selp.u32 	%r142, 1, 0, %p34;
	add.s32 	%r226, %r139, %r142;
	add.s32 	%r227, %r227, 16;
	add.s64 	%rd28, %rd28, 64;
	setp.eq.s32 	%p35, %r227, 0;
	@%p35 bra 	$L__BB0_4;
	bra.uni 	$L__BB0_3;
$L__BB0_4:
	setp.eq.s32 	%p36, %r2, 0;
	@%p36 bra 	$L__BB0_13;
	and.b32  	%r10, %r56, 7;
	setp.lt.u32 	%p37, %r2, 8;
	@%p37 bra 	$L__BB0_7;
	mul.wide.u32 	%rd19, %r209, 4;
	add.s64 	%rd20, %rd2, %rd19;
	ld.global.u32 	%r144, [%rd20];
	setp.gt.s32 	%p38, %r1, %r144;
	selp.u32 	%r145, 1, 0, %p38;
	add.s32 	%r146, %r225, %r145;
	setp.eq.s32 	%p39, %r1, %r144;
	selp.u32 	%r147, 1, 0, %p39;
	add.s32 	%r148, %r226, %r147;
	ld.global.u32 	%r149, [%rd20+4];
	setp.gt.s32 	%p40, %r1, %r149;
	selp.u32 	%r150, 1, 0, %p40;
	add.s32 	%r151, %r146, %r150;
	setp.eq.s32 	%p41, %r1, %r149;
	selp.u32 	%r152, 1, 0, %p41;
	add.s32 	%r153, %r148, %r152;
	ld.global.u32 	%r154, [%rd20+8];
	setp.gt.s32 	%p42, %r1, %r154;
	selp.u32 	%r155, 1, 0, %p42;
	add.s32 	%r156, %r151, %r155;
	setp.eq.s32 	%p43, %r1, %r154;
	selp.u32 	%r157, 1, 0, %p43;
	add.s32 	%r158, %r153, %r157;
	ld.global.u32 	%r159, [%rd20+12];
	setp.gt.s32 	%p44, %r1, %r159;
	selp.u32 	%r160, 1, 0, %p44;
	add.s32 	%r161, %r156, %r160;
	setp.eq.s32 	%p45, %r1, %r159;
	selp.u32 	%r162, 1, 0, %p45;
	add.s32 	%r163, %r158, %r162;
	ld.global.u32 	%r164, [%rd20+16];
	setp.gt.s32 	%p46, %r1, %r164;
	selp.u32 	%r165, 1, 0, %p46;
	add.s32 	%r166, %r161, %r165;
	setp.eq.s32 	%p47, %r1, %r164;
	selp.u32 	%r167, 1, 0, %p47;
	add.s32 	%r168, %r163, %r167;
	ld.global.u32 	%r169, [%rd20+20];
	setp.gt.s32 	%p48, %r1, %r169;
	selp.u32 	%r170, 1, 0, %p48;
	add.s32 	%r171, %r166, %r170;
	setp.eq.s32 	%p49, %r1, %r169;
	selp.u32 	%r172, 1, 0, %p49;
	add.s32 	%r173, %r168, %r172;
	ld.global.u32 	%r174, [%rd20+24];
	setp.gt.s32 	%p50, %r1, %r174;
	selp.u32 	%r175, 1, 0, %p50;
	add.s32 	%r176, %r171, %r175;
	setp.eq.s32 	%p51, %r1, %r174;
	selp.u32 	%r177, 1, 0, %p51;
	add.s32 	%r178, %r173, %r177;
	ld.global.u32 	%r179, [%rd20+28];
	setp.gt.s32 	%p52, %r1, %r179;
	selp.u32 	%r180, 1, 0, %p52;
	add.s32 	%r225, %r176, %r180;
	setp.eq.s32 	%p53, %r1, %r179;
	selp.u32 	%r181, 1, 0, %p53;
	add.s32 	%r226, %r178, %r181;
	add.s32 	%r209, %r209, 8;
$L__BB0_7:
	setp.eq.s32 	%p54, %r10, 0;
	@%p54 bra 	$L__BB0_13;
	and.b32  	%r19, %r56, 3;
	setp.lt.u32 	%p55, %r10, 4;
	@%p55 bra 	$L__BB0_10;
	mul.wide.u32 	%rd21, %r209, 4;
	add.s64 	%rd22, %rd2, %rd21;
	ld.global.u32 	%r183, [%rd22];
	setp.gt.s32 	%p56, %r1, %r183;
	selp.u32 	%r184, 1, 0, %p56;
	add.s32 	%r185, %r225, %r184;
	setp.eq.s32 	%p57, %r1, %r183;
	selp.u32 	%r186, 1, 0, %p57;
	add.s32 	%r187, %r226, %r186;
	ld.global.u32 	%r188, [%rd22+4];
	setp.gt.s32 	%p58, %r1, %r188;
	selp.u32 	%r189, 1, 0, %p58;
	add.s32 	%r190, %r185, %r189;
	setp.eq.s32 	%p59, %r1, %r188;
	selp.u32 	%r191, 1, 0, %p59;
	add.s32 	%r192, %r187, %r191;
	ld.global.u32 	%r193, [%rd22+8];
	setp.gt.s32 	%p60, %r1, %r193;
	selp.u32 	%r194, 1, 0, %p60;
	add.s32 	%r195, %r190, %r194;
	setp.eq.s32 	%p61, %r1, %r193;
	selp.u32 	%r196, 1, 0, %p61;
	add.s32 	%r197, %r192, %r196;
	ld.global.u32 	%r198, [%rd22+12];
	setp.gt.s32 	%p62, %r1, %r198;
	selp.u32 	%r199, 1, 0, %p62;
	add.s32 	%r225, %r195, %r199;
	setp.eq.s32 	%p63, %r1, %r198;
	selp.u32 	%r200, 1, 0, %p63;
	add.s32 	%r226, %r197, %r200;
	add.s32 	%r209, %r209, 4;
$L__BB0_10:
	setp.eq.s32 	%p64, %r19, 0;
	@%p64 bra 	$L__BB0_13;
	mul.wide.u32 	%rd23, %r209, 4;
	add.s64 	%rd27, %rd2, %rd23;
	neg.s32 	%r222, %r19;
$L__BB0_12:
	.pragma "nounroll";
	ld.global.u32 	%r201, [%rd27];
	setp.gt.s32 	%p65, %r1, %r201;
	selp.u32 	%r202, 1, 0, %p65;
	add.s32 	%r225, %r225, %r202;
	setp.eq.s32 	%p66, %r1, %r201;
	selp.u32 	%r203, 1, 0, %p66;
	add.s32 	%r226, %r226, %r203;
	add.s64 	%rd27, %rd27, 4;
	add.s32 	%r222, %r222, 1;
	setp.ne.s32 	%p67, %r222, 0;
	@%p67 bra 	$L__BB0_12;
$L__BB0_13:
	setp.eq.s32 	%p68, %r226, 0;
	@%p68 bra 	$L__BB0_20;
	and.b32  	%r37, %r226, 3;
	setp.lt.u32 	%p69, %r226, 4;
	mov.b32 	%r232, 0;
	@%p69 bra 	$L__BB0_17;
	and.b32  	%r232, %r226, -4;
	ld.global.u32 	%r231, [%rd3];
	neg.s32 	%r230, %r232;
	mul.wide.u32 	%rd24, %r225, 4;
	add.s64 	%rd25, %rd24, %rd1;
	add.s64 	%rd29, %rd25, 8;
$L__BB0_16:
	st.global.u32 	[%rd29+-8], %r231;
	ld.global.u32 	%r205, [%rd3];
	st.global.u32 	[%rd29+-4], %r205;
	st.global.u32 	[%rd29], %r205;
	ld.global.u32 	%r231, [%rd3];
	st.global.u32 	[%rd29+4], %r231;
	add.s32 	%r230, %r230, 4;
	add.s64 	%rd29, %rd29, 16;
	setp.ne.s32 	%p70, %r230, 0;
	@%p70 bra 	$L__BB0_16;
$L__BB0_17:
	setp.eq.s32 	%p71, %r37, 0;
	@%p71 bra 	$L__BB0_20;
	ld.global.u32 	%r52, [%rd3];
	add.s32 	%r206, %r225, %r232;
	mul.wide.u32 	%rd26, %r206, 4;
	add.s64 	%rd30, %rd1, %rd26;
	neg.s32 	%r233, %r37;
$L__BB0_19:
	.pragma "nounroll";
	st.global.u32 	[%rd30], %r52;
	add.s64 	%rd30, %rd30, 4;
	add.s32 	%r233, %r233, 1;
	setp.ne.s32 	%p72, %r233, 0;
	@%p72 bra 	$L__BB0_19;
$L__BB0_20:
	ret;

}


// ===== COMPILED SASS (sm_100) =====

	.target	sm_100

	.elftype	@"ET_EXEC"


//--------------------- .note.nv.tkinfo           --------------------------
	.section	.note.nv.tkinfo,"",@"SHT_NOTE"
	.sectionflags	@"SHF_NOTE_NV_TKINFO"
	.tkinfo
        /*0018*/ 	.word	0x00000002
        /*0030*/ 	.string	""
        /*0030*/ 	.string	"ptxas"
        /*0030*/ 	.string	"Cuda compilation tools, release 13.0, V13.0.88"
        /*0030*/ 	.string	"Build cuda_13.0.r13.0/compiler.36424714_0"
        /*0030*/ 	.string	"-arch sm_100 -m 64 "



//--------------------- .note.nv.cuinfo           --------------------------
	.section	.note.nv.cuinfo,"",@"SHT_NOTE"
	.sectionflags	@"SHF_NOTE_NV_CUINFO"
        /*0018*/ 	.short	0x0002
        /*001a*/ 	.short	0x0064
        /*001c*/ 	.short	0x0082
	.zero		2


//--------------------- .nv.info                  --------------------------
	.section	.nv.info,"",@"SHT_CUDA_INFO"
	.align	4


	//----- nvinfo : EIATTR_REGCOUNT
	.align		4
        /*0000*/ 	.byte	0x04, 0x2f
        /*0002*/ 	.short	(.L_1 - .L_0)
	.align		4
.L_0:
        /*0004*/ 	.word	index@(_Z11rankingSortPiS_i)
        /*0008*/ 	.word	0x0000001f


	//----- nvinfo : EIATTR_FRAME_SIZE
	.align		4
.L_1:
        /*000c*/ 	.byte	0x04, 0x11
        /*000e*/ 	.short	(.L_3 - .L_2)
	.align		4
.L_2:
        /*0010*/ 	.word	index@(_Z11rankingSortPiS_i)
        /*0014*/ 	.word	0x00000000


	//----- nvinfo : EIATTR_MIN_STACK_SIZE
	.align		4
.L_3:
        /*0018*/ 	.byte	0x04, 0x12
        /*001a*/ 	.short	(.L_5 - .L_4)
	.align		4
.L_4:
        /*001c*/ 	.word	index@(_Z11rankingSortPiS_i)
        /*0020*/ 	.word	0x00000000
.L_5:


//--------------------- .nv.compat                --------------------------
	.section	.nv.compat,"",@"SHT_CUDA_COMPAT_INFO"
	.align	4
        /*0000*/ 	.byte	0x02, 0x09, 0x00, 0x00, 0x02, 0x02, 0x01, 0x00, 0x02, 0x05, 0x05, 0x00, 0x03, 0x07, 0x01, 0x01
        /*0010*/ 	.byte	0x02, 0x03, 0x00, 0x00, 0x02, 0x06, 0x01, 0x00, 0x04, 0x0b, 0x08, 0x00, 0x09, 0x00, 0x00, 0x00
        /*0020*/ 	.byte	0x00, 0x00, 0x00, 0x00


//--------------------- .nv.info._Z11rankingSortPiS_i --------------------------
	.section	.nv.info._Z11rankingSortPiS_i,"",@"SHT_CUDA_INFO"
	.sectionflags	@""
	.align	4


	//----- nvinfo : EIATTR_CUDA_API_VERSION
	.align		4
        /*0000*/ 	.byte	0x04, 0x37
        /*0002*/ 	.short	(.L_7 - .L_6)
.L_6:
        /*0004*/ 	.word	0x00000082


	//----- nvinfo : EIATTR_KPARAM_INFO
	.align		4
.L_7:
        /*0008*/ 	.byte	0x04, 0x17
        /*000a*/ 	.short	(.L_9 - .L_8)
.L_8:
        /*000c*/ 	.word	0x00000000
        /*0010*/ 	.short	0x0002
        /*0012*/ 	.short	0x0010
        /*0014*/ 	.byte	0x00, 0xf0, 0x11, 0x00


	//----- nvinfo : EIATTR_KPARAM_INFO
	.align		4
.L_9:
        /*0018*/ 	.byte	0x04, 0x17
        /*001a*/ 	.short	(.L_11 - .L_10)
.L_10:
        /*001c*/ 	.word	0x00000000
        /*0020*/ 	.short	0x0001
        /*0022*/ 	.short	0x0008
        /*0024*/ 	.byte	0x00, 0xf5, 0x21, 0x00


	//----- nvinfo : EIATTR_KPARAM_INFO
	.align		4
.L_11:
        /*0028*/ 	.byte	0x04, 0x17
        /*002a*/ 	.short	(.L_13 - .L_12)
.L_12:
        /*002c*/ 	.word	0x00000000
        /*0030*/ 	.short	0x0000
        /*0032*/ 	.short	0x0000
        /*0034*/ 	.byte	0x00, 0xf5, 0x21, 0x00


	//----- nvinfo : EIATTR_SPARSE_MMA_MASK
	.align		4
.L_13:
        /*0038*/ 	.byte	0x03, 0x50
        /*003a*/ 	.short	0x0000


	//----- nvinfo : EIATTR_MAXREG_COUNT
	.align		4
        /*003c*/ 	.byte	0x03, 0x1b
        /*003e*/ 	.short	0x00ff


	//----- nvinfo : EIATTR_MERCURY_ISA_VERSION
	.align		4
        /*0040*/ 	.byte	0x03, 0x5f
        /*0042*/ 	.short	0x0101


	//----- nvinfo : EIATTR_VRC_CTA_INIT_COUNT
	.align		4
        /*0044*/ 	.byte	0x02, 0x4a
	.zero		1
	.zero		1


	//----- nvinfo : EIATTR_EXIT_INSTR_OFFSETS
	.align		4
        /*0048*/ 	.byte	0x04, 0x1c
        /*004a*/ 	.short	(.L_15 - .L_14)


	//   ....[0]....
.L_14:
        /*004c*/ 	.word	0x000010a0


	//   ....[1]....
        /*0050*/ 	.word	0x000016b0


	//   ....[2]....
        /*0054*/ 	.word	0x00001790


	//----- nvinfo : EIATTR_CRS_STACK_SIZE
	.align		4
.L_15:
        /*0058*/ 	.byte	0x04, 0x1e
        /*005a*/ 	.short	(.L_17 - .L_16)
.L_16:
        /*005c*/ 	.word	0x00000000


	//----- nvinfo : EIATTR_CBANK_PARAM_SIZE
	.align		4
.L_17:
        /*0060*/ 	.byte	0x03, 0x19
        /*0062*/ 	.short	0x0014


	//----- nvinfo : EIATTR_PARAM_CBANK
	.align		4
        /*0064*/ 	.byte	0x04, 0x0a
        /*0066*/ 	.short	(.L_19 - .L_18)
	.align		4
.L_18:
        /*0068*/ 	.word	index@(.nv.constant0._Z11rankingSortPiS_i)
        /*006c*/ 	.short	0x0380
        /*006e*/ 	.short	0x0014


	//----- nvinfo : EIATTR_SW_WAR
	.align		4
.L_19:
        /*0070*/ 	.byte	0x04, 0x36
        /*0072*/ 	.short	(.L_21 - .L_20)
.L_20:
        /*0074*/ 	.word	0x00000008
.L_21:


//--------------------- .nv.callgraph             --------------------------
	.section	.nv.callgraph,"",@"SHT_CUDA_CALLGRAPH"
	.align	4
	.sectionentsize	8
	.align		4
        /*0000*/ 	.word	0x00000000
	.align		4
        /*0004*/ 	.word	0xffffffff
	.align		4
        /*0008*/ 	.word	0x00000000
	.align		4
        /*000c*/ 	.word	0xfffffffe
	.align		4
        /*0010*/ 	.word	0x00000000
	.align		4
        /*0014*/ 	.word	0xfffffffd
	.align		4
        /*0018*/ 	.word	0x00000000
	.align		4
        /*001c*/ 	.word	0xfffffffc


//--------------------- .text._Z11rankingSortPiS_i --------------------------
	.section	.text._Z11rankingSortPiS_i,"ax",@progbits
	.align	128
        .global         _Z11rankingSortPiS_i
        .type           _Z11rankingSortPiS_i,@function
        .size           _Z11rankingSortPiS_i,(.L_x_17 - _Z11rankingSortPiS_i)
        .other          _Z11rankingSortPiS_i,@"STO_CUDA_ENTRY STV_DEFAULT"
_Z11rankingSortPiS_i:
.text._Z11rankingSortPiS_i:
[----:B------:R-:W-:Y:S01]  /*0000*/  LDC R1, c[0x0][0x37c] ;  /* 0x0000df00ff017b82 */ /* 0x000fe20000000800 */
[----:B------:R-:W0:Y:S01]  /*0010*/  S2R R3, SR_CTAID.X ;  /* 0x0000000000037919 */ /* 0x000e220000002500 */
[----:B------:R-:W1:Y:S06]  /*0020*/  LDCU UR6, c[0x0][0x390] ;  /* 0x00007200ff0677ac */ /* 0x000e6c0008000800 */
[----:B------:R-:W2:Y:S01]  /*0030*/  LDC.64 R4, c[0x0][0x380] ;  /* 0x0000e000ff047b82 */ /* 0x000ea20000000a00 */
[----:B------:R-:W-:Y:S01]  /*0040*/  IMAD.MOV.U32 R8, RZ, RZ, RZ ;  /* 0x000000ffff087224 */ /* 0x000fe200078e00ff */
[----:B------:R-:W0:Y:S01]  /*0050*/  S2R R0, SR_TID.X ;  /* 0x0000000000007919 */ /* 0x000e220000002100 */
[----:B------:R-:W0:Y:S01]  /*0060*/  LDCU UR4, c[0x0][0x360] ;  /* 0x00006c00ff0477ac */ /* 0x000e220008000800 */
[----:B------:R-:W3:Y:S01]  /*0070*/  LDCU.64 UR10, c[0x0][0x358] ;  /* 0x00006b00ff0a77ac */ /* 0x000ee20008000a00 */
[----:B-1----:R-:W-:Y:S01]  /*0080*/  UISETP.GE.AND UP0, UPT, UR6, 0x1, UPT ;  /* 0x000000010600788c */ /* 0x002fe2000bf06270 */
[----:B0-----:R-:W-:-:S02]  /*0090*/  IMAD R3, R3, UR4, R0 ;  /* 0x0000000403037c24 */ /* 0x001fc4000f8e0200 */
[----:B------:R-:W-:Y:S02]  /*00a0*/  IMAD.MOV.U32 R0, RZ, RZ, RZ ;  /* 0x000000ffff007224 */ /* 0x000fe400078e00ff */
[----:B--2---:R-:W-:-:S04]  /*00b0*/  IMAD.WIDE R2, R3, 0x4, R4 ;  /* 0x0000000403027825 */ /* 0x004fc800078e0204 */
[----:B---3--:R-:W-:Y:S05]  /*00c0*/  BRA.U !UP0, `(.L_x_0) ;  /* 0x0000000d08f07547 */ /* 0x008fea000b800000 */
[----:B------:R0:W5:Y:S01]  /*00d0*/  LDG.E R9, desc[UR10][R2.64] ;  /* 0x0000000a02097981 */ /* 0x000162000c1e1900 */
[----:B------:R-:W-:Y:S01]  /*00e0*/  UISETP.GE.U32.AND UP1, UPT, UR6, 0x10, UPT ;  /* 0x000000100600788c */ /* 0x000fe2000bf26070 */
[----:B------:R-:W-:Y:S01]  /*00f0*/  HFMA2 R8, -RZ, RZ, 0, 0 ;  /* 0x00000000ff087431 */ /* 0x000fe200000001ff */
[----:B------:R-:W-:Y:S01]  /*0100*/  ULOP3.LUT UR7, UR6, 0xf, URZ, 0xc0, !UPT ;  /* 0x0000000f06077892 */ /* 0x000fe2000f8ec0ff */
[----:B------:R-:W-:Y:S02]  /*0110*/  IMAD.MOV.U32 R11, RZ, RZ, RZ ;  /* 0x000000ffff0b7224 */ /* 0x000fe400078e00ff */
[----:B------:R-:W-:Y:S01]  /*0120*/  IMAD.MOV.U32 R0, RZ, RZ, RZ ;  /* 0x000000ffff007224 */ /* 0x000fe200078e00ff */
[----:B------:R-:W-:-:S03]  /*0130*/  UISETP.NE.AND UP0, UPT, UR7, URZ, UPT ;  /* 0x000000ff0700728c */ /* 0x000fc6000bf05270 */
[----:B0-----:R-:W-:Y:S08]  /*0140*/  BRA.U !UP1, `(.L_x_1) ;  /* 0x0000000509fc7547 */ /* 0x001ff0000b800000 */
[----:B------:R-:W0:Y:S01]  /*0150*/  LDCU.64 UR4, c[0x0][0x380] ;  /* 0x00007000ff0477ac */ /* 0x000e220008000a00 */
[----:B------:R-:W-:Y:S02]  /*0160*/  IMAD.MOV.U32 R8, RZ, RZ, RZ ;  /* 0x000000ffff087224 */ /* 0x000fe400078e00ff */
[----:B------:R-:W-:Y:S01]  /*0170*/  IMAD.MOV.U32 R0, RZ, RZ, RZ ;  /* 0x000000ffff007224 */ /* 0x000fe200078e00ff */
[----:B------:R-:W-:-:S04]  /*0180*/  ULOP3.LUT UR8, UR6, 0x7ffffff0, URZ, 0xc0, !UPT ;  /* 0x7ffffff006087892 */ /* 0x000fc8000f8ec0ff */
[----:B------:R-:W-:Y:S02]  /*0190*/  UIADD3 UR9, UPT, UPT, -UR8, URZ, URZ ;  /* 0x000000ff08097290 */ /* 0x000fe4000fffe1ff */
[----:B------:R-:W-:Y:S01]  /*01a0*/  MOV R11, UR8 ;  /* 0x00000008000b7c02 */ /* 0x000fe20008000f00 */
[----:B0-----:R-:W-:-:S04]  /*01b0*/  UIADD3 UR4, UP1, UPT, UR4, 0x20, URZ ;  /* 0x0000002004047890 */ /* 0x001fc8000ff3e0ff */
[----:B------:R-:W-:Y:S02]  /*01c0*/  UIADD3.X UR5, UPT, UPT, URZ, UR5, URZ, UP1, !UPT ;  /* 0x00000005ff057290 */ /* 0x000fe40008ffe4ff */
[----:B------:R-:W-:-:S04]  /*01d0*/  IMAD.U32 R6, RZ, RZ, UR4 ;  /* 0x00000004ff067e24 */ /* 0x000fc8000f8e00ff */
[----:B------:R-:W-:-:S07]  /*01e0*/  IMAD.U32 R7, RZ, RZ, UR5 ;  /* 0x00000005ff077e24 */ /* 0x000fce000f8e00ff */
.L_x_2:
[----:B------:R-:W2:Y:S04]  /*01f0*/  LDG.E R19, desc[UR10][R6.64+-0x20] ;  /* 0xffffe00a06137981 */ /* 0x000ea8000c1e1900 */
[----:B------:R-:W3:Y:S04]  /*0200*/  LDG.E R21, desc[UR10][R6.64+-0x1c] ;  /* 0xffffe40a06157981 */ /* 0x000ee8000c1e1900 */
[----:B------:R-:W4:Y:S04]  /*0210*/  LDG.E R23, desc[UR10][R6.64+-0x18] ;  /* 0xffffe80a06177981 */ /* 0x000f28000c1e1900 */
        /* <DEDUP_REMOVED lines=12> */
[----:B------:R-:W4:Y:S01]  /*02e0*/  LDG.E R10, desc[UR10][R6.64+0x1c] ;  /* 0x00001c0a060a7981 */ /* 0x000f22000c1e1900 */
[----:B------:R-:W-:-:S04]  /*02f0*/  UIADD3 UR9, UPT, UPT, UR9, 0x10, URZ ;  /* 0x0000001009097890 */ /* 0x000fc8000fffe0ff */
[----:B------:R-:W-:Y:S01]  /*0300*/  UISETP.NE.AND UP1, UPT, UR9, URZ, UPT ;  /* 0x000000ff0900728c */ /* 0x000fe2000bf25270 */
[CC--:B--2--5:R-:W-:Y:S02]  /*0310*/  ISETP.GT.AND P0, PT, R9.reuse, R19.reuse, PT ;  /* 0x000000130900720c */ /* 0x0e4fe40003f04270 */
[C---:B------:R-:W-:Y:S01]  /*0320*/  ISETP.NE.AND P1, PT, R9.reuse, R19, PT ;  /* 0x000000130900720c */ /* 0x040fe20003f25270 */
[----:B------:R-:W-:Y:S01]  /*0330*/  VIADD R19, R0, 0x1 ;  /* 0x0000000100137836 */ /* 0x000fe20000000000 */
[CC--:B---3--:R-:W-:Y:S02]  /*0340*/  ISETP.GT.AND P2, PT, R9.reuse, R21.reuse, PT ;  /* 0x000000150900720c */ /* 0x0c8fe40003f44270 */
[----:B------:R-:W-:-:S07]  /*0350*/  ISETP.NE.AND P3, PT, R9, R21, PT ;  /* 0x000000150900720c */ /* 0x000fce0003f65270 */
[----:B------:R-:W-:Y:S01]  /*0360*/  @!P0 IADD3 R19, PT, PT, R0, RZ, RZ ;  /* 0x000000ff00138210 */ /* 0x000fe20007ffe0ff */
[----:B------:R-:W-:Y:S01]  /*0370*/  VIADD R0, R8, 0x1 ;  /* 0x0000000108007836 */ /* 0x000fe20000000000 */
[CC--:B----4-:R-:W-:Y:S01]  /*0380*/  ISETP.GT.AND P0, PT, R9.reuse, R23.reuse, PT ;  /* 0x000000170900720c */ /* 0x0d0fe20003f04270 */
[----:B------:R-:W-:Y:S01]  /*0390*/  @P1 IMAD.MOV R0, RZ, RZ, R8 ;  /* 0x000000ffff001224 */ /* 0x000fe200078e0208 */
[----:B------:R-:W-:Y:S01]  /*03a0*/  ISETP.NE.AND P1, PT, R9, R23, PT ;  /* 0x000000170900720c */ /* 0x000fe20003f25270 */
[----:B------:R-:W-:Y:S02]  /*03b0*/  VIADD R8, R19, 0x1 ;  /* 0x0000000113087836 */ /* 0x000fe40000000000 */
[----:B------:R-:W-:Y:S01]  /*03c0*/  @!P2 IMAD.MOV R8, RZ, RZ, R19 ;  /* 0x000000ffff08a224 */ /* 0x000fe200078e0213 */
[----:B------:R-:W-:Y:S01]  /*03d0*/  IADD3 R21, PT, PT, R0, 0x1, RZ ;  /* 0x0000000100157810 */ /* 0x000fe20007ffe0ff */
[----:B------:R-:W-:Y:S01]  /*03e0*/  @P3 IMAD.MOV R21, RZ, RZ, R0 ;  /* 0x000000ffff153224 */ /* 0x000fe200078e0200 */
[CC--:B------:R-:W-:Y:S01]  /*03f0*/  ISETP.GT.AND P2, PT, R9.reuse, R17.reuse, PT ;  /* 0x000000110900720c */ /* 0x0c0fe20003f44270 */
[----:B------:R-:W-:Y:S01]  /*0400*/  VIADD R0, R8, 0x1 ;  /* 0x0000000108007836 */ /* 0x000fe20000000000 */
[----:B------:R-:W-:-:S02]  /*0410*/  ISETP.NE.AND P3, PT, R9, R17, PT ;  /* 0x000000110900720c */ /* 0x000fc40003f65270 */
[----:B------:R-:W-:Y:S01]  /*0420*/  IADD3 R17, PT, PT, R21, 0x1, RZ ;  /* 0x0000000115117810 */ /* 0x000fe20007ffe0ff */
[----:B------:R-:W-:Y:S01]  /*0430*/  @!P0 IMAD.MOV R0, RZ, RZ, R8 ;  /* 0x000000ffff008224 */ /* 0x000fe200078e0208 */
[CC--:B------:R-:W-:Y:S01]  /*0440*/  ISETP.GT.AND P0, PT, R9.reuse, R15.reuse, PT ;  /* 0x0000000f0900720c */ /* 0x0c0fe20003f04270 */
[----:B------:R-:W-:Y:S01]  /*0450*/  @P1 IMAD.MOV R17, RZ, RZ, R21 ;  /* 0x000000ffff111224 */ /* 0x000fe200078e0215 */
[----:B------:R-:W-:Y:S01]  /*0460*/  ISETP.NE.AND P1, PT, R9, R15, PT ;  /* 0x0000000f0900720c */ /* 0x000fe20003f25270 */
[----:B------:R-:W-:-:S03]  /*0470*/  VIADD R8, R0, 0x1 ;  /* 0x0000000100087836 */ /* 0x000fc60000000000 */
[----:B------:R-:W-:Y:S01]  /*0480*/  IADD3 R15, PT, PT, R17, 0x1, RZ ;  /* 0x00000001110f7810 */ /* 0x000fe20007ffe0ff */
[----:B------:R-:W-:Y:S01]  /*0490*/  @!P2 IMAD.MOV R8, RZ, RZ, R0 ;  /* 0x000000ffff08a224 */ /* 0x000fe200078e0200 */
[CC--:B------:R-:W-:Y:S01]  /*04a0*/  ISETP.GT.AND P2, PT, R9.reuse, R13.reuse, PT ;  /* 0x0000000d0900720c */ /* 0x0c0fe20003f44270 */
        /* <DEDUP_REMOVED lines=17> */
[CC--:B------:R-:W-:Y:S01]  /*05c0*/  ISETP.NE.AND P0, PT, R9.reuse, R24.reuse, PT ;  /* 0x000000180900720c */ /* 0x0c0fe20003f05270 */
[----:B------:R-:W-:Y:S01]  /*05d0*/  @P1 IMAD.MOV R13, RZ, RZ, R15 ;  /* 0x000000ffff0d1224 */ /* 0x000fe200078e020f */
[----:B------:R-:W-:Y:S01]  /*05e0*/  ISETP.GT.AND P1, PT, R9, R24, PT ;  /* 0x000000180900720c */ /* 0x000fe20003f24270 */
        /* <DEDUP_REMOVED lines=8> */
[----:B------:R-:W-:Y:S01]  /*0670*/  @P0 IMAD.MOV R13, RZ, RZ, R15 ;  /* 0x000000ffff0d0224 */ /* 0x000fe200078e020f */
[CC--:B------:R-:W-:Y:S01]  /*0680*/  ISETP.NE.AND P0, PT, R9.reuse, R20.reuse, PT ;  /* 0x000000140900720c */ /* 0x0c0fe20003f05270 */
[----:B------:R-:W-:Y:S01]  /*0690*/  @!P1 IMAD.MOV R0, RZ, RZ, R8 ;  /* 0x000000ffff009224 */ /* 0x000fe200078e0208 */
[----:B------:R-:W-:Y:S02]  /*06a0*/  ISETP.GT.AND P1, PT, R9, R20, PT ;  /* 0x000000140900720c */ /* 0x000fe40003f24270 */
[----:B------:R-:W-:Y:S01]  /*06b0*/  IADD3 R15, PT, PT, R13, 0x1, RZ ;  /* 0x000000010d0f7810 */ /* 0x000fe20007ffe0ff */
[----:B------:R-:W-:Y:S02]  /*06c0*/  VIADD R8, R0, 0x1 ;  /* 0x0000000100087836 */ /* 0x000fe40000000000 */
[----:B------:R-:W-:Y:S01]  /*06d0*/  @!P3 IMAD.MOV R8, RZ, RZ, R0 ;  /* 0x000000ffff08b224 */ /* 0x000fe200078e0200 */
[CC--:B------:R-:W-:Y:S01]  /*06e0*/  ISETP.GT.AND P3, PT, R9.reuse, R18.reuse, PT ;  /* 0x000000120900720c */ /* 0x0c0fe20003f64270 */
[----:B------:R-:W-:Y:S01]  /*06f0*/  @P2 IMAD.MOV R15, RZ, RZ, R13 ;  /* 0x000000ffff0f2224 */ /* 0x000fe200078e020d */
[----:B------:R-:W-:Y:S01]  /*0700*/  ISETP.NE.AND P2, PT, R9, R18, PT ;  /* 0x000000120900720c */ /* 0x000fe20003f45270 */
[----:B------:R-:W-:-:S03]  /*0710*/  VIADD R0, R8, 0x1 ;  /* 0x0000000108007836 */ /* 0x000fc60000000000 */
        /* <DEDUP_REMOVED lines=26> */
[----:B------:R-:W-:Y:S01]  /*08c0*/  IADD3 R6, P0, PT, R6, 0x40, RZ ;  /* 0x0000004006067810 */ /* 0x000fe20007f1e0ff */
[----:B------:R-:W-:-:S03]  /*08d0*/  @!P1 IMAD.MOV R10, RZ, RZ, R8 ;  /* 0x000000ffff0a9224 */ /* 0x000fc600078e0208 */
[----:B------:R-:W-:Y:S01]  /*08e0*/  IADD3 R8, PT, PT, R13, 0x1, RZ ;  /* 0x000000010d087810 */ /* 0x000fe20007ffe0ff */
[----:B------:R-:W-:Y:S02]  /*08f0*/  VIADD R0, R10, 0x1 ;  /* 0x000000010a007836 */ /* 0x000fe40000000000 */
[----:B------:R-:W-:Y:S02]  /*0900*/  IMAD.X R7, RZ, RZ, R7, P0 ;  /* 0x000000ffff077224 */ /* 0x000fe400000e0607 */
[----:B------:R-:W-:Y:S02]  /*0910*/  @!P3 IMAD.MOV R0, RZ, RZ, R10 ;  /* 0x000000ffff00b224 */ /* 0x000fe400078e020a */
[----:B------:R-:W-:Y:S01]  /*0920*/  @P2 IMAD.MOV R8, RZ, RZ, R13 ;  /* 0x000000ffff082224 */ /* 0x000fe200078e020d */
[----:B------:R-:W-:Y:S06]  /*0930*/  BRA.U UP1, `(.L_x_2) ;  /* 0xfffffff9012c7547 */ /* 0x000fec000b83ffff */
.L_x_1:
[----:B------:R-:W-:Y:S05]  /*0940*/  BRA.U !UP0, `(.L_x_0) ;  /* 0x0000000508d07547 */ /* 0x000fea000b800000 */
[----:B------:R-:W-:Y:S02]  /*0950*/  UISETP.GE.U32.AND UP0, UPT, UR7, 0x8, UPT ;  /* 0x000000080700788c */ /* 0x000fe4000bf06070 */
[----:B------:R-:W-:-:S04]  /*0960*/  ULOP3.LUT UR5, UR6, 0x7, URZ, 0xc0, !UPT ;  /* 0x0000000706057892 */ /* 0x000fc8000f8ec0ff */
[----:B------:R-:W-:-:S03]  /*0970*/  UISETP.NE.AND UP1, UPT, UR5, URZ, UPT ;  /* 0x000000ff0500728c */ /* 0x000fc6000bf25270 */
[----:B------:R-:W-:Y:S08]  /*0980*/  BRA.U !UP0, `(.L_x_3) ;  /* 0x0000000108e87547 */ /* 0x000ff0000b800000 */
[----:B------:R-:W-:-:S05]  /*0990*/  IMAD.WIDE.U32 R6, R11, 0x4, R4 ;  /* 0x000000040b067825 */ /* 0x000fca00078e0004 */
[----:B------:R-:W2:Y:S04]  /*09a0*/  LDG.E R10, desc[UR10][R6.64] ;  /* 0x0000000a060a7981 */ /* 0x000ea8000c1e1900 */
[----:B------:R-:W3:Y:S04]  /*09b0*/  LDG.E R12, desc[UR10][R6.64+0x4] ;  /* 0x0000040a060c7981 */ /* 0x000ee8000c1e1900 */
[----:B------:R-:W4:Y:S04]  /*09c0*/  LDG.E R14, desc[UR10][R6.64+0x8] ;  /* 0x0000080a060e7981 */ /* 0x000f28000c1e1900 */
[----:B------:R-:W4:Y:S04]  /*09d0*/  LDG.E R16, desc[UR10][R6.64+0xc] ;  /* 0x00000c0a06107981 */ /* 0x000f28000c1e1900 */
[----:B------:R-:W4:Y:S04]  /*09e0*/  LDG.E R18, desc[UR10][R6.64+0x10] ;  /* 0x0000100a06127981 */ /* 0x000f28000c1e1900 */
[----:B------:R-:W4:Y:S04]  /*09f0*/  LDG.E R20, desc[UR10][R6.64+0x14] ;  /* 0x0000140a06147981 */ /* 0x000f28000c1e1900 */
[----:B------:R-:W4:Y:S04]  /*0a00*/  LDG.E R22, desc[UR10][R6.64+0x18] ;  /* 0x0000180a06167981 */ /* 0x000f28000c1e1900 */
[----:B------:R0:W4:Y:S01]  /*0a10*/  LDG.E R24, desc[UR10][R6.64+0x1c] ;  /* 0x00001c0a06187981 */ /* 0x000122000c1e1900 */
[----:B------:R-:W-:Y:S01]  /*0a20*/  VIADD R11, R11, 0x8 ;  /* 0x000000080b0b7836 */ /* 0x000fe20000000000 */
[----:B--2--5:R-:W-:-:S02]  /*0a30*/  ISETP.GT.AND P2, PT, R9, R10, PT ;  /* 0x0000000a0900720c */ /* 0x024fc40003f44270 */
[C---:B------:R-:W-:Y:S02]  /*0a40*/  ISETP.NE.AND P3, PT, R9.reuse, R10, PT ;  /* 0x0000000a0900720c */ /* 0x040fe40003f65270 */
[CC--:B---3--:R-:W-:Y:S02]  /*0a50*/  ISETP.GT.AND P0, PT, R9.reuse, R12.reuse, PT ;  /* 0x0000000c0900720c */ /* 0x0c8fe40003f04270 */
[----:B------:R-:W-:Y:S01]  /*0a60*/  ISETP.NE.AND P1, PT, R9, R12, PT ;  /* 0x0000000c0900720c */ /* 0x000fe20003f25270 */
[----:B------:R-:W-:Y:S01]  /*0a70*/  VIADD R12, R8, 0x1 ;  /* 0x00000001080c7836 */ /* 0x000fe20000000000 */
[----:B------:R-:W-:-:S05]  /*0a80*/  IADD3 R10, PT, PT, R0, 0x1, RZ ;  /* 0x00000001000a7810 */ /* 0x000fca0007ffe0ff */
[----:B------:R-:W-:Y:S01]  /*0a90*/  @!P2 IMAD.MOV R10, RZ, RZ, R0 ;  /* 0x000000ffff0aa224 */ /* 0x000fe200078e0200 */
[CC--:B----4-:R-:W-:Y:S01]  /*0aa0*/  ISETP.GT.AND P2, PT, R9.reuse, R14.reuse, PT ;  /* 0x0000000e0900720c */ /* 0x0d0fe20003f44270 */
[----:B------:R-:W-:Y:S01]  /*0ab0*/  @P3 IMAD.MOV R12, RZ, RZ, R8 ;  /* 0x000000ffff0c3224 */ /* 0x000fe200078e0208 */
[C---:B------:R-:W-:Y:S02]  /*0ac0*/  ISETP.NE.AND P3, PT, R9.reuse, R14, PT ;  /* 0x0000000e0900720c */ /* 0x040fe40003f65270 */
[----:B------:R-:W-:Y:S01]  /*0ad0*/  IADD3 R0, PT, PT, R10, 0x1, RZ ;  /* 0x000000010a007810 */ /* 0x000fe20007ffe0ff */
[----:B0-----:R-:W-:Y:S02]  /*0ae0*/  VIADD R6, R12, 0x1 ;  /* 0x000000010c067836 */ /* 0x001fe40000000000 */
[----:B------:R-:W-:Y:S01]  /*0af0*/  @!P0 IMAD.MOV R0, RZ, RZ, R10 ;  /* 0x000000ffff008224 */ /* 0x000fe200078e020a */
[CC--:B------:R-:W-:Y:S01]  /*0b00*/  ISETP.GT.AND P0, PT, R9.reuse, R16.reuse, PT ;  /* 0x000000100900720c */ /* 0x0c0fe20003f04270 */
[----:B------:R-:W-:Y:S01]  /*0b10*/  @P1 IMAD.MOV R6, RZ, RZ, R12 ;  /* 0x000000ffff061224 */ /* 0x000fe200078e020c */
[----:B------:R-:W-:-:S02]  /*0b20*/  ISETP.NE.AND P1, PT, R9, R16, PT ;  /* 0x000000100900720c */ /* 0x000fc40003f25270 */
[----:B------:R-:W-:Y:S01]  /*0b30*/  IADD3 R7, PT, PT, R0, 0x1, RZ ;  /* 0x0000000100077810 */ /* 0x000fe20007ffe0ff */
[----:B------:R-:W-:Y:S02]  /*0b40*/  VIADD R8, R6, 0x1 ;  /* 0x0000000106087836 */ /* 0x000fe40000000000 */
[----:B------:R-:W-:Y:S01]  /*0b50*/  @!P2 IMAD.MOV R7, RZ, RZ, R0 ;  /* 0x000000ffff07a224 */ /* 0x000fe200078e0200 */
[CC--:B------:R-:W-:Y:S01]  /*0b60*/  ISETP.GT.AND P2, PT, R9.reuse, R18.reuse, PT ;  /* 0x000000120900720c */ /* 0x0c0fe20003f44270 */
[----:B------:R-:W-:Y:S01]  /*0b70*/  @P3 IMAD.MOV R8, RZ, RZ, R6 ;  /* 0x000000ffff083224 */ /* 0x000fe200078e0206 */
[----:B------:R-:W-:Y:S02]  /*0b80*/  ISETP.NE.AND P3, PT, R9, R18, PT ;  /* 0x000000120900720c */ /* 0x000fe40003f65270 */
[----:B------:R-:W-:Y:S01]  /*0b90*/  IADD3 R0, PT, PT, R7, 0x1, RZ ;  /* 0x0000000107007810 */ /* 0x000fe20007ffe0ff */
[----:B------:R-:W-:Y:S02]  /*0ba0*/  VIADD R6, R8, 0x1 ;  /* 0x0000000108067836 */ /* 0x000fe40000000000 */
        /* <DEDUP_REMOVED lines=18> */
[----:B------:R-:W-:Y:S02]  /*0cd0*/  @!P2 IMAD.MOV R7, RZ, RZ, R0 ;  /* 0x000000ffff07a224 */ /* 0x000fe400078e0200 */
[----:B------:R-:W-:-:S03]  /*0ce0*/  @P3 IMAD.MOV R10, RZ, RZ, R6 ;  /* 0x000000ffff0a3224 */ /* 0x000fc600078e0206 */
[----:B------:R-:W-:Y:S01]  /*0cf0*/  IADD3 R0, PT, PT, R7, 0x1, RZ ;  /* 0x0000000107007810 */ /* 0x000fe20007ffe0ff */
[C---:B------:R-:W-:Y:S02]  /*0d00*/  VIADD R8, R10.reuse, 0x1 ;  /* 0x000000010a087836 */ /* 0x040fe40000000000 */
[----:B------:R-:W-:Y:S01]  /*0d10*/  @!P0 IMAD.MOV R0, RZ, RZ, R7 ;  /* 0x000000ffff008224 */ /* 0x000fe200078e0207 */
[----:B------:R-:W-:-:S07]  /*0d20*/  @P1 IADD3 R8, PT, PT, R10, RZ, RZ ;  /* 0x000000ff0a081210 */ /* 0x000fce0007ffe0ff */
.L_x_3:
        /* <DEDUP_REMOVED lines=9> */
[----:B------:R0:W4:Y:S01]  /*0dc0*/  LDG.E R16, desc[UR10][R6.64+0xc] ;  /* 0x00000c0a06107981 */ /* 0x000122000c1e1900 */
[----:B------:R-:W-:Y:S01]  /*0dd0*/  VIADD R11, R11, 0x4 ;  /* 0x000000040b0b7836 */ /* 0x000fe20000000000 */
[----:B--2--5:R-:W-:-:S02]  /*0de0*/  ISETP.GT.AND P2, PT, R9, R10, PT ;  /* 0x0000000a0900720c */ /* 0x024fc40003f44270 */
[C---:B------:R-:W-:Y:S01]  /*0df0*/  ISETP.NE.AND P3, PT, R9.reuse, R10, PT ;  /* 0x0000000a0900720c */ /* 0x040fe20003f65270 */
[----:B------:R-:W-:Y:S01]  /*0e00*/  VIADD R10, R0, 0x1 ;  /* 0x00000001000a7836 */ /* 0x000fe20000000000 */
[CC--:B---3--:R-:W-:Y:S02]  /*0e10*/  ISETP.GT.AND P0, PT, R9.reuse, R12.reuse, PT ;  /* 0x0000000c0900720c */ /* 0x0c8fe40003f04270 */
[----:B------:R-:W-:Y:S01]  /*0e20*/  ISETP.NE.AND P1, PT, R9, R12, PT ;  /* 0x0000000c0900720c */ /* 0x000fe20003f25270 */
[----:B------:R-:W-:-:S06]  /*0e30*/  VIADD R12, R8, 0x1 ;  /* 0x00000001080c7836 */ /* 0x000fcc0000000000 */
[----:B------:R-:W-:Y:S02]  /*0e40*/  @!P2 IADD3 R10, PT, PT, R0, RZ, RZ ;  /* 0x000000ff000aa210 */ /* 0x000fe40007ffe0ff */
[----:B------:R-:W-:Y:S01]  /*0e50*/  @P3 IMAD.MOV R12, RZ, RZ, R8 ;  /* 0x000000ffff0c3224 */ /* 0x000fe200078e0208 */
[CC--:B----4-:R-:W-:Y:S02]  /*0e60*/  ISETP.NE.AND P3, PT, R9.reuse, R14.reuse, PT ;  /* 0x0000000e0900720c */ /* 0x0d0fe40003f65270 */
[C---:B------:R-:W-:Y:S01]  /*0e70*/  ISETP.GT.AND P2, PT, R9.reuse, R14, PT ;  /* 0x0000000e0900720c */ /* 0x040fe20003f44270 */
[----:B------:R-:W-:Y:S01]  /*0e80*/  VIADD R0, R10, 0x1 ;  /* 0x000000010a007836 */ /* 0x000fe20000000000 */
[----:B0-----:R-:W-:Y:S01]  /*0e90*/  IADD3 R6, PT, PT, R12, 0x1, RZ ;  /* 0x000000010c067810 */ /* 0x001fe20007ffe0ff */
[----:B------:R-:W-:Y:S01]  /*0ea0*/  @!P0 IMAD.MOV R0, RZ, RZ, R10 ;  /* 0x000000ffff008224 */ /* 0x000fe200078e020a */
[CC--:B------:R-:W-:Y:S01]  /*0eb0*/  ISETP.GT.AND P0, PT, R9.reuse, R16.reuse, PT ;  /* 0x000000100900720c */ /* 0x0c0fe20003f04270 */
[----:B------:R-:W-:Y:S01]  /*0ec0*/  @P1 IMAD.MOV R6, RZ, RZ, R12 ;  /* 0x000000ffff061224 */ /* 0x000fe200078e020c */
[----:B------:R-:W-:-:S02]  /*0ed0*/  ISETP.NE.AND P1, PT, R9, R16, PT ;  /* 0x000000100900720c */ /* 0x000fc40003f25270 */
[----:B------:R-:W-:Y:S01]  /*0ee0*/  IADD3 R7, PT, PT, R0, 0x1, RZ ;  /* 0x0000000100077810 */ /* 0x000fe20007ffe0ff */
[C---:B------:R-:W-:Y:S02]  /*0ef0*/  VIADD R10, R6.reuse, 0x1 ;  /* 0x00000001060a7836 */ /* 0x040fe40000000000 */
[----:B------:R-:W-:Y:S02]  /*0f00*/  @P3 IADD3 R10, PT, PT, R6, RZ, RZ ;  /* 0x000000ff060a3210 */ /* 0x000fe40007ffe0ff */
[----:B------:R-:W-:-:S03]  /*0f10*/  @!P2 IMAD.MOV R7, RZ, RZ, R0 ;  /* 0x000000ffff07a224 */ /* 0x000fc600078e0200 */
[----:B------:R-:W-:Y:S02]  /*0f20*/  VIADD R8, R10, 0x1 ;  /* 0x000000010a087836 */ /* 0x000fe40000000000 */
[C---:B------:R-:W-:Y:S01]  /*0f30*/  VIADD R0, R7.reuse, 0x1 ;  /* 0x0000000107007836 */ /* 0x040fe20000000000 */
[----:B------:R-:W-:Y:S01]  /*0f40*/  @!P0 IADD3 R0, PT, PT, R7, RZ, RZ ;  /* 0x000000ff07008210 */ /* 0x000fe20007ffe0ff */
[----:B------:R-:W-:-:S07]  /*0f50*/  @P1 IMAD.MOV R8, RZ, RZ, R10 ;  /* 0x000000ffff081224 */ /* 0x000fce00078e020a */
.L_x_4:
[----:B------:R-:W-:Y:S05]  /*0f60*/  BRA.U !UP1, `(.L_x_0) ;  /* 0x0000000109487547 */ /* 0x000fea000b800000 */
[----:B------:R-:W-:Y:S01]  /*0f70*/  IMAD.WIDE.U32 R4, R11, 0x4, R4 ;  /* 0x000000040b047825 */ /* 0x000fe200078e0004 */
[----:B------:R-:W-:Y:S02]  /*0f80*/  UIADD3 UR4, UPT, UPT, -UR4, URZ, URZ ;  /* 0x000000ff04047290 */ /* 0x000fe4000fffe1ff */
[----:B------:R-:W-:-:S10]  /*0f90*/  MOV R10, R4 ;  /* 0x00000004000a7202 */ /* 0x000fd40000000f00 */
.L_x_5:
[----:B------:R-:W-:-:S06]  /*0fa0*/  IMAD.MOV.U32 R4, RZ, RZ, R10 ;  /* 0x000000ffff047224 */ /* 0x000fcc00078e000a */
[----:B------:R-:W2:Y:S01]  /*0fb0*/  LDG.E R4, desc[UR10][R4.64] ;  /* 0x0000000a04047981 */ /* 0x000ea2000c1e1900 */
[----:B------:R-:W-:Y:S01]  /*0fc0*/  UIADD3 UR4, UPT, UPT, UR4, 0x1, URZ ;  /* 0x0000000104047890 */ /* 0x000fe2000fffe0ff */
[----:B------:R-:W-:Y:S01]  /*0fd0*/  VIADD R6, R0, 0x1 ;  /* 0x0000000100067836 */ /* 0x000fe20000000000 */
[----:B------:R-:W-:Y:S02]  /*0fe0*/  IADD3 R7, PT, PT, R8, 0x1, RZ ;  /* 0x0000000108077810 */ /* 0x000fe40007ffe0ff */
[----:B------:R-:W-:Y:S01]  /*0ff0*/  UISETP.NE.AND UP0, UPT, UR4, URZ, UPT ;  /* 0x000000ff0400728c */ /* 0x000fe2000bf05270 */
[CC--:B--2--5:R-:W-:Y:S02]  /*1000*/  ISETP.GT.AND P0, PT, R9.reuse, R4.reuse, PT ;  /* 0x000000040900720c */ /* 0x0e4fe40003f04270 */
[----:B------:R-:W-:-:S11]  /*1010*/  ISETP.NE.AND P1, PT, R9, R4, PT ;  /* 0x000000040900720c */ /* 0x000fd60003f25270 */
[----:B------:R-:W-:Y:S01]  /*1020*/  @!P0 IMAD.MOV R6, RZ, RZ, R0 ;  /* 0x000000ffff068224 */ /* 0x000fe200078e0200 */
[----:B------:R-:W-:Y:S01]  /*1030*/  IADD3 R10, P0, PT, R10, 0x4, RZ ;  /* 0x000000040a0a7810 */ /* 0x000fe20007f1e0ff */
[----:B------:R-:W-:Y:S02]  /*1040*/  @P1 IMAD.MOV R7, RZ, RZ, R8 ;  /* 0x000000ffff071224 */ /* 0x000fe400078e0208 */
[----:B------:R-:W-:Y:S01]  /*1050*/  IMAD.MOV.U32 R0, RZ, RZ, R6 ;  /* 0x000000ffff007224 */ /* 0x000fe200078e0006 */
[----:B------:R-:W-:Y:S01]  /*1060*/  IADD3.X R5, PT, PT, RZ, R5, RZ, P0, !PT ;  /* 0x00000005ff057210 */ /* 0x000fe200007fe4ff */
[----:B------:R-:W-:Y:S01]  /*1070*/  IMAD.MOV.U32 R8, RZ, RZ, R7 ;  /* 0x000000ffff087224 */ /* 0x000fe200078e0007 */
[----:B------:R-:W-:Y:S07]  /*1080*/  BRA.U UP0, `(.L_x_5) ;  /* 0xfffffffd00c47547 */ /* 0x000fee000b83ffff */
.L_x_0:
[----:B------:R-:W-:-:S13]  /*1090*/  ISETP.NE.AND P0, PT, R8, RZ, PT ;  /* 0x000000ff0800720c */ /* 0x000fda0003f05270 */
[----:B------:R-:W-:Y:S05]  /*10a0*/  @!P0 EXIT ;  /* 0x000000000000894d */ /* 0x000fea0003800000 */
[C---:B------:R-:W-:Y:S01]  /*10b0*/  ISETP.GE.U32.AND P0, PT, R8.reuse, 0x4, PT ;  /* 0x000000040800780c */ /* 0x040fe20003f06070 */
[----:B------:R-:W-:Y:S01]  /*10c0*/  BSSY.RECONVERGENT B1, `(.L_x_6) ;  /* 0x000005c000017945 */ /* 0x000fe20003800200 */
[----:B------:R-:W-:Y:S01]  /*10d0*/  HFMA2 R7, -RZ, RZ, 0, 0 ;  /* 0x00000000ff077431 */ /* 0x000fe200000001ff */
[----:B------:R-:W-:-:S10]  /*10e0*/  LOP3.LUT R6, R8, 0x3, RZ, 0xc0, !PT ;  /* 0x0000000308067812 */ /* 0x000fd400078ec0ff */
[----:B------:R-:W-:Y:S05]  /*10f0*/  @!P0 BRA `(.L_x_7) ;  /* 0x0000000400608947 */ /* 0x000fea0003800000 */
[----:B-----5:R0:W5:Y:S01]  /*1100*/  LDG.E R9, desc[UR10][R2.64] ;  /* 0x0000000a02097981 */ /* 0x020162000c1e1900 */
[----:B------:R-:W1:Y:S01]  /*1110*/  LDC.64 R4, c[0x0][0x388] ;  /* 0x0000e200ff047b82 */ /* 0x000e620000000a00 */
[----:B------:R-:W-:Y:S01]  /*1120*/  LOP3.LUT R7, R8, 0xfffffffc, RZ, 0xc0, !PT ;  /* 0xfffffffc08077812 */ /* 0x000fe200078ec0ff */
[----:B------:R-:W-:Y:S04]  /*1130*/  BSSY.RELIABLE B0, `(.L_x_8) ;  /* 0x0000047000007945 */ /* 0x000fe80003800100 */
[----:B------:R-:W-:-:S05]  /*1140*/  IMAD.MOV R8, RZ, RZ, -R7 ;  /* 0x000000ffff087224 */ /* 0x000fca00078e0a07 */
[----:B------:R-:W-:Y:S01]  /*1150*/  ISETP.GE.AND P0, PT, R8, RZ, PT ;  /* 0x000000ff0800720c */ /* 0x000fe20003f06270 */
[----:B-1----:R-:W-:-:S03]  /*1160*/  IMAD.WIDE.U32 R4, R0, 0x4, R4 ;  /* 0x0000000400047825 */ /* 0x002fc600078e0004 */
[----:B------:R-:W-:-:S05]  /*1170*/  IADD3 R4, P1, PT, R4, 0x8, RZ ;  /* 0x0000000804047810 */ /* 0x000fca0007f3e0ff */
[----:B------:R-:W-:-:S04]  /*1180*/  IMAD.X R5, RZ, RZ, R5, P1 ;  /* 0x000000ffff057224 */ /* 0x000fc800008e0605 */
[----:B0-----:R-:W-:Y:S05]  /*1190*/  @P0 BRA `(.L_x_9) ;  /* 0x0000000400000947 */ /* 0x001fea0003800000 */
[----:B------:R-:W-:Y:S01]  /*11a0*/  IADD3 R10, PT, PT, -R8, RZ, RZ ;  /* 0x000000ff080a7210 */ /* 0x000fe20007ffe1ff */
[----:B------:R-:W-:Y:S01]  /*11b0*/  BSSY.RECONVERGENT B2, `(.L_x_10) ;  /* 0x0000024000027945 */ /* 0x000fe20003800200 */
[----:B------:R-:W-:Y:S02]  /*11c0*/  PLOP3.LUT P0, PT, PT, PT, PT, 0x80, 0x8 ;  /* 0x000000000008781c */ /* 0x000fe40003f0f070 */
[----:B------:R-:W-:-:S13]  /*11d0*/  ISETP.GT.AND P1, PT, R10, 0xc, PT ;  /* 0x0000000c0a00780c */ /* 0x000fda0003f24270 */
[----:B------:R-:W-:Y:S05]  /*11e0*/  @!P1 BRA `(.L_x_11) ;  /* 0x0000000000809947 */ /* 0x000fea0003800000 */
[----:B------:R-:W-:-:S13]  /*11f0*/  PLOP3.LUT P0, PT, PT, PT, PT, 0x8, 0x80 ;  /* 0x000000000080781c */ /* 0x000fda0003f0e170 */
.L_x_12:
[----:B-----5:R-:W-:Y:S04]  /*1200*/  STG.E desc[UR10][R4.64+-0x8], R9 ;  /* 0xfffff80904007986 */ /* 0x020fe8000c10190a */
[----:B------:R-:W2:Y:S04]  /*1210*/  LDG.E R11, desc[UR10][R2.64] ;  /* 0x0000000a020b7981 */ /* 0x000ea8000c1e1900 */
[----:B--2---:R-:W-:Y:S04]  /*1220*/  STG.E desc[UR10][R4.64+-0x4], R11 ;  /* 0xfffffc0b04007986 */ /* 0x004fe8000c10190a */
[----:B------:R0:W-:Y:S04]  /*1230*/  STG.E desc[UR10][R4.64], R11 ;  /* 0x0000000b04007986 */ /* 0x0001e8000c10190a */
[----:B------:R-:W2:Y:S04]  /*1240*/  LDG.E R13, desc[UR10][R2.64] ;  /* 0x0000000a020d7981 */ /* 0x000ea8000c1e1900 */
[----:B--2---:R-:W-:Y:S04]  /*1250*/  STG.E desc[UR10][R4.64+0x4], R13 ;  /* 0x0000040d04007986 */ /* 0x004fe8000c10190a */
[----:B------:R1:W-:Y:S04]  /*1260*/  STG.E desc[UR10][R4.64+0x8], R13 ;  /* 0x0000080d04007986 */ /* 0x0003e8000c10190a */
[----:B------:R-:W2:Y:S04]  /*1270*/  LDG.E R15, desc[UR10][R2.64] ;  /* 0x0000000a020f7981 */ /* 0x000ea8000c1e1900 */
[----:B--2---:R-:W-:Y:S04]  /*1280*/  STG.E desc[UR10][R4.64+0xc], R15 ;  /* 0x00000c0f04007986 */ /* 0x004fe8000c10190a */
[----:B------:R2:W-:Y:S04]  /*1290*/  STG.E desc[UR10][R4.64+0x10], R15 ;  /* 0x0000100f04007986 */ /* 0x0005e8000c10190a */
[----:B------:R-:W3:Y:S04]  /*12a0*/  LDG.E R17, desc[UR10][R2.64] ;  /* 0x0000000a02117981 */ /* 0x000ee8000c1e1900 */
[----:B---3--:R-:W-:Y:S04]  /*12b0*/  STG.E desc[UR10][R4.64+0x14], R17 ;  /* 0x0000141104007986 */ /* 0x008fe8000c10190a */
[----:B------:R-:W-:Y:S04]  /*12c0*/  STG.E desc[UR10][R4.64+0x18], R17 ;  /* 0x0000181104007986 */ /* 0x000fe8000c10190a */
[----:B------:R-:W3:Y:S04]  /*12d0*/  LDG.E R19, desc[UR10][R2.64] ;  /* 0x0000000a02137981 */ /* 0x000ee8000c1e1900 */
[----:B---3--:R-:W-:Y:S04]  /*12e0*/  STG.E desc[UR10][R4.64+0x1c], R19 ;  /* 0x00001c1304007986 */ /* 0x008fe8000c10190a */
[----:B------:R-:W-:Y:S04]  /*12f0*/  STG.E desc[UR10][R4.64+0x20], R19 ;  /* 0x0000201304007986 */ /* 0x000fe8000c10190a */
[----:B0-----:R-:W3:Y:S04]  /*1300*/  LDG.E R11, desc[UR10][R2.64] ;  /* 0x0000000a020b7981 */ /* 0x001ee8000c1e1900 */
[----:B---3--:R-:W-:Y:S04]  /*1310*/  STG.E desc[UR10][R4.64+0x24], R11 ;  /* 0x0000240b04007986 */ /* 0x008fe8000c10190a */
[----:B------:R-:W-:Y:S04]  /*1320*/  STG.E desc[UR10][R4.64+0x28], R11 ;  /* 0x0000280b04007986 */ /* 0x000fe8000c10190a */
[----:B-1----:R-:W3:Y:S01]  /*1330*/  LDG.E R13, desc[UR10][R2.64] ;  /* 0x0000000a020d7981 */ /* 0x002ee2000c1e1900 */
[----:B------:R-:W-:-:S05]  /*1340*/  VIADD R8, R8, 0x10 ;  /* 0x0000001008087836 */ /* 0x000fca0000000000 */
[----:B------:R-:W-:Y:S01]  /*1350*/  ISETP.GE.AND P1, PT, R8, -0xc, PT ;  /* 0xfffffff40800780c */ /* 0x000fe20003f26270 */
[----:B---3--:R-:W-:Y:S04]  /*1360*/  STG.E desc[UR10][R4.64+0x2c], R13 ;  /* 0x00002c0d04007986 */ /* 0x008fe8000c10190a */
[----:B------:R-:W-:Y:S04]  /*1370*/  STG.E desc[UR10][R4.64+0x30], R13 ;  /* 0x0000300d04007986 */ /* 0x000fe8000c10190a */
[----:B------:R-:W3:Y:S01]  /*1380*/  LDG.E R9, desc[UR10][R2.64] ;  /* 0x0000000a02097981 */ /* 0x000ee2000c1e1900 */
[----:B------:R-:W-:-:S05]  /*1390*/  IADD3 R10, P2, PT, R4, 0x40, RZ ;  /* 0x00000040040a7810 */ /* 0x000fca0007f5e0ff */
[----:B--2---:R-:W-:Y:S01]  /*13a0*/  IMAD.X R15, RZ, RZ, R5, P2 ;  /* 0x000000ffff0f7224 */ /* 0x004fe200010e0605 */
[----:B---3--:R0:W-:Y:S02]  /*13b0*/  STG.E desc[UR10][R4.64+0x34], R9 ;  /* 0x0000340904007986 */ /* 0x0081e4000c10190a */
[----:B0-----:R-:W-:Y:S01]  /*13c0*/  MOV R4, R10 ;  /* 0x0000000a00047202 */ /* 0x001fe20000000f00 */
[----:B------:R-:W-:Y:S01]  /*13d0*/  IMAD.MOV.U32 R5, RZ, RZ, R15 ;  /* 0x000000ffff057224 */ /* 0x000fe200078e000f */
[----:B------:R-:W-:Y:S06]  /*13e0*/  @!P1 BRA `(.L_x_12) ;  /* 0xfffffffc00849947 */ /* 0x000fec000383ffff */
.L_x_11:
[----:B------:R-:W-:Y:S05]  /*13f0*/  BSYNC.RECONVERGENT B2 ;  /* 0x0000000000027941 */ /* 0x000fea0003800200 */
.L_x_10:
[----:B------:R-:W-:Y:S01]  /*1400*/  IMAD.MOV R10, RZ, RZ, -R8 ;  /* 0x000000ffff0a7224 */ /* 0x000fe200078e0a08 */
[----:B------:R-:W-:Y:S04]  /*1410*/  BSSY.RECONVERGENT B2, `(.L_x_13) ;  /* 0x0000015000027945 */ /* 0x000fe80003800200 */
[----:B------:R-:W-:-:S13]  /*1420*/  ISETP.GT.AND P1, PT, R10, 0x4, PT ;  /* 0x000000040a00780c */ /* 0x000fda0003f24270 */
[----:B------:R-:W-:Y:S05]  /*1430*/  @!P1 BRA `(.L_x_14) ;  /* 0x0000000000489947 */ /* 0x000fea0003800000 */
[----:B-----5:R0:W-:Y:S04]  /*1440*/  STG.E desc[UR10][R4.64+-0x8], R9 ;  /* 0xfffff80904007986 */ /* 0x0201e8000c10190a */
[----:B------:R-:W2:Y:S04]  /*1450*/  LDG.E R11, desc[UR10][R2.64] ;  /* 0x0000000a020b7981 */ /* 0x000ea8000c1e1900 */
[----:B--2---:R-:W-:Y:S04]  /*1460*/  STG.E desc[UR10][R4.64+-0x4], R11 ;  /* 0xfffffc0b04007986 */ /* 0x004fe8000c10190a */
[----:B------:R1:W-:Y:S04]  /*1470*/  STG.E desc[UR10][R4.64], R11 ;  /* 0x0000000b04007986 */ /* 0x0003e8000c10190a */
[----:B------:R-:W2:Y:S04]  /*1480*/  LDG.E R13, desc[UR10][R2.64] ;  /* 0x0000000a020d7981 */ /* 0x000ea8000c1e1900 */
[----:B--2---:R-:W-:Y:S04]  /*1490*/  STG.E desc[UR10][R4.64+0x4], R13 ;  /* 0x0000040d04007986 */ /* 0x004fe8000c10190a */
[----:B------:R-:W-:Y:S04]  /*14a0*/  STG.E desc[UR10][R4.64+0x8], R13 ;  /* 0x0000080d04007986 */ /* 0x000fe8000c10190a */
[----:B------:R-:W2:Y:S01]  /*14b0*/  LDG.E R15, desc[UR10][R2.64] ;  /* 0x0000000a020f7981 */ /* 0x000ea2000c1e1900 */
[----:B------:R-:W-:-:S03]  /*14c0*/  IADD3 R10, P1, PT, R4, 0x20, RZ ;  /* 0x00000020040a7810 */ /* 0x000fc60007f3e0ff */
[----:B--2---:R-:W-:Y:S04]  /*14d0*/  STG.E desc[UR10][R4.64+0xc], R15 ;  /* 0x00000c0f04007986 */ /* 0x004fe8000c10190a */
[----:B------:R-:W-:Y:S04]  /*14e0*/  STG.E desc[UR10][R4.64+0x10], R15 ;  /* 0x0000100f04007986 */ /* 0x000fe8000c10190a */
[----:B0-----:R-:W2:Y:S01]  /*14f0*/  LDG.E R9, desc[UR10][R2.64] ;  /* 0x0000000a02097981 */ /* 0x001ea2000c1e1900 */
[----:B-1----:R-:W-:Y:S01]  /*1500*/  IADD3.X R11, PT, PT, RZ, R5, RZ, P1, !PT ;  /* 0x00000005ff0b7210 */ /* 0x002fe20000ffe4ff */
[----:B------:R-:W-:Y:S01]  /*1510*/  VIADD R8, R8, 0x8 ;  /* 0x0000000808087836 */ /* 0x000fe20000000000 */
[----:B------:R-:W-:Y:S01]  /*1520*/  PLOP3.LUT P0, PT, PT, PT, PT, 0x8, 0x80 ;  /* 0x000000000080781c */ /* 0x000fe20003f0e170 */
[----:B--2---:R0:W-:Y:S02]  /*1530*/  STG.E desc[UR10][R4.64+0x14], R9 ;  /* 0x0000140904007986 */ /* 0x0041e4000c10190a */
[----:B0-----:R-:W-:Y:S01]  /*1540*/  IMAD.MOV.U32 R4, RZ, RZ, R10 ;  /* 0x000000ffff047224 */ /* 0x001fe200078e000a */
[----:B------:R-:W-:-:S09]  /*1550*/  MOV R5, R11 ;  /* 0x0000000b00057202 */ /* 0x000fd20000000f00 */
.L_x_14:
[----:B------:R-:W-:Y:S05]  /*1560*/  BSYNC.RECONVERGENT B2 ;  /* 0x0000000000027941 */ /* 0x000fea0003800200 */
.L_x_13:
[----:B------:R-:W-:-:S13]  /*1570*/  ISETP.NE.OR P0, PT, R8, RZ, P0 ;  /* 0x000000ff0800720c */ /* 0x000fda0000705670 */
[----:B------:R-:W-:Y:S05]  /*1580*/  @!P0 BREAK.RELIABLE B0 ;  /* 0x0000000000008942 */ /* 0x000fea0003800100 */
[----:B------:R-:W-:Y:S05]  /*1590*/  @!P0 BRA `(.L_x_7) ;  /* 0x0000000000388947 */ /* 0x000fea0003800000 */
.L_x_9:
[----:B------:R-:W-:Y:S05]  /*15a0*/  BSYNC.RELIABLE B0 ;  /* 0x0000000000007941 */ /* 0x000fea0003800100 */
.L_x_8:
[----:B-----5:R0:W-:Y:S04]  /*15b0*/  STG.E desc[UR10][R4.64+-0x8], R9 ;  /* 0xfffff80904007986 */ /* 0x0201e8000c10190a */
[----:B------:R-:W2:Y:S01]  /*15c0*/  LDG.E R11, desc[UR10][R2.64] ;  /* 0x0000000a020b7981 */ /* 0x000ea2000c1e1900 */
[----:B------:R-:W-:-:S05]  /*15d0*/  VIADD R8, R8, 0x4 ;  /* 0x0000000408087836 */ /* 0x000fca0000000000 */
[----:B------:R-:W-:Y:S01]  /*15e0*/  ISETP.NE.AND P0, PT, R8, RZ, PT ;  /* 0x000000ff0800720c */ /* 0x000fe20003f05270 */
[----:B--2---:R-:W-:Y:S04]  /*15f0*/  STG.E desc[UR10][R4.64+-0x4], R11 ;  /* 0xfffffc0b04007986 */ /* 0x004fe8000c10190a */
[----:B------:R-:W-:Y:S04]  /*1600*/  STG.E desc[UR10][R4.64], R11 ;  /* 0x0000000b04007986 */ /* 0x000fe8000c10190a */
[----:B0-----:R-:W2:Y:S01]  /*1610*/  LDG.E R9, desc[UR10][R2.64] ;  /* 0x0000000a02097981 */ /* 0x001ea2000c1e1900 */
[----:B------:R-:W-:-:S05]  /*1620*/  IADD3 R10, P1, PT, R4, 0x10, RZ ;  /* 0x00000010040a7810 */ /* 0x000fca0007f3e0ff */
[----:B------:R-:W-:Y:S01]  /*1630*/  IMAD.X R13, RZ, RZ, R5, P1 ;  /* 0x000000ffff0d7224 */ /* 0x000fe200008e0605 */
[----:B--2---:R0:W-:Y:S02]  /*1640*/  STG.E desc[UR10][R4.64+0x4], R9 ;  /* 0x0000040904007986 */ /* 0x0041e4000c10190a */
[----:B0-----:R-:W-:Y:S01]  /*1650*/  MOV R4, R10 ;  /* 0x0000000a00047202 */ /* 0x001fe20000000f00 */
[----:B------:R-:W-:Y:S01]  /*1660*/  IMAD.MOV.U32 R5, RZ, RZ, R13 ;  /* 0x000000ffff057224 */ /* 0x000fe200078e000d */
[----:B------:R-:W-:Y:S06]  /*1670*/  @P0 BRA `(.L_x_8) ;  /* 0xfffffffc00cc0947 */ /* 0x000fec000383ffff */
.L_x_7:
[----:B------:R-:W-:Y:S05]  /*1680*/  BSYNC.RECONVERGENT B1 ;  /* 0x0000000000017941 */ /* 0x000fea0003800200 */
.L_x_6:
[----:B------:R-:W-:Y:S05]  /*1690*/  WARPSYNC.ALL ;  /* 0x0000000000007948 */ /* 0x000fea0003800000 */
[----:B------:R-:W-:-:S13]  /*16a0*/  ISETP.NE.AND P0, PT, R6, RZ, PT ;  /* 0x000000ff0600720c */ /* 0x000fda0003f05270 */
[----:B------:R-:W-:Y:S05]  /*16b0*/  @!P0 EXIT ;  /* 0x000000000000894d */ /* 0x000fea0003800000 */
[----:B-----5:R0:W5:Y:S01]  /*16c0*/  LDG.E R9, desc[UR10][R2.64] ;  /* 0x0000000a02097981 */ /* 0x020162000c1e1900 */
[----:B------:R-:W1:Y:S01]  /*16d0*/  LDC.64 R4, c[0x0][0x388] ;  /* 0x0000e200ff047b82 */ /* 0x000e620000000a00 */
[----:B------:R-:W-:Y:S01]  /*16e0*/  IMAD.IADD R7, R7, 0x1, R0 ;  /* 0x0000000107077824 */ /* 0x000fe200078e0200 */
[----:B------:R-:W-:-:S03]  /*16f0*/  IADD3 R6, PT, PT, -R6, RZ, RZ ;  /* 0x000000ff06067210 */ /* 0x000fc60007ffe1ff */
[----:B01----:R-:W-:-:S07]  /*1700*/  IMAD.WIDE.U32 R4, R7, 0x4, R4 ;  /* 0x0000000407047825 */ /* 0x003fce00078e0004 */
.L_x_15:
[----:B0-----:R-:W-:Y:S01]  /*1710*/  IMAD.MOV.U32 R2, RZ, RZ, R4 ;  /* 0x000000ffff027224 */ /* 0x001fe200078e0004 */
[----:B------:R-:W-:Y:S01]  /*1720*/  IADD3 R6, PT, PT, R6, 0x1, RZ ;  /* 0x0000000106067810 */ /* 0x000fe20007ffe0ff */
[--C-:B------:R-:W-:Y:S01]  /*1730*/  IMAD.MOV.U32 R3, RZ, RZ, R5.reuse ;  /* 0x000000ffff037224 */ /* 0x100fe200078e0005 */
[----:B------:R-:W-:Y:S02]  /*1740*/  IADD3 R4, P1, PT, R4, 0x4, RZ ;  /* 0x0000000404047810 */ /* 0x000fe40007f3e0ff */
[----:B------:R-:W-:Y:S02]  /*1750*/  ISETP.NE.AND P0, PT, R6, RZ, PT ;  /* 0x000000ff0600720c */ /* 0x000fe40003f05270 */
[----:B-----5:R0:W-:Y:S01]  /*1760*/  STG.E desc[UR10][R2.64], R9 ;  /* 0x0000000902007986 */ /* 0x0201e2000c10190a */
[----:B------:R-:W-:-:S10]  /*1770*/  IMAD.X R5, RZ, RZ, R5, P1 ;  /* 0x000000ffff057224 */ /* 0x000fd400008e0605 */
[----:B------:R-:W-:Y:S05]  /*1780*/  @P0 BRA `(.L_x_15) ;  /* 0xfffffffc00e00947 */ /* 0x000fea000383ffff */
[----:B------:R-:W-:Y:S05]  /*1790*/  EXIT ;  /* 0x000000000000794d */ /* 0x000fea0003800000 */
.L_x_16:
[----:B------:R-:W-:-:S00]  /*17a0*/  BRA `(.L_x_16) ;  /* 0xfffffffc00fc7947 */ /* 0x000fc0000383ffff */
[----:B------:R-:W-:-:S00]  /*17b0*/  NOP ;  /* 0x0000000000007918 */ /* 0x000fc00000000000 */
        /* <DEDUP_REMOVED lines=12> */
.L_x_17:


//--------------------- .nv.shared.reserved.0     --------------------------
	.section	.nv.shared.reserved.0,"aw",@nobits
	.weak		__nv_reservedSMEM_offset_0_alias
	.size		__nv_reservedSMEM_offset_0_alias, 0, 64
	.other		__nv_reservedSMEM_offset_0_alias,@"STO_CUDA_RESERVED_SHARED STV_DEFAULT"
__nv_reservedSMEM_offset_0_alias:
	.zero		0
	.zero		64


//--------------------- .nv.constant0._Z11rankingSortPiS_i --------------------------
	.section	.nv.constant0._Z11rankingSortPiS_i,"a",@progbits
	.sectionflags	@""
	.align	4
.nv.constant0._Z11rankingSortPiS_i:
	.zero		916


//--------------------- SYMBOLS --------------------------

	.type		.nv.reservedSmem.offset0,@object
	.size		.nv.reservedSmem.offset0,0x4
